//
// Generated by NVIDIA NVVM Compiler
//
// Compiler Build ID: CL-36424714
// Cuda compilation tools, release 13.0, V13.0.88
// Based on NVVM 20.0.0
//

.version 9.0
.target sm_100
.address_size 64

	// .globl	_Z7kernel0PdS_S_S_lddiddiiiPlS_

.visible .entry _Z7kernel0PdS_S_S_lddiddiiiPlS_(
	.param .u64 .ptr .align 1 _Z7kernel0PdS_S_S_lddiddiiiPlS__param_0,
	.param .u64 .ptr .align 1 _Z7kernel0PdS_S_S_lddiddiiiPlS__param_1,
	.param .u64 .ptr .align 1 _Z7kernel0PdS_S_S_lddiddiiiPlS__param_2,
	.param .u64 .ptr .align 1 _Z7kernel0PdS_S_S_lddiddiiiPlS__param_3,
	.param .u64 _Z7kernel0PdS_S_S_lddiddiiiPlS__param_4,
	.param .f64 _Z7kernel0PdS_S_S_lddiddiiiPlS__param_5,
	.param .f64 _Z7kernel0PdS_S_S_lddiddiiiPlS__param_6,
	.param .u32 _Z7kernel0PdS_S_S_lddiddiiiPlS__param_7,
	.param .f64 _Z7kernel0PdS_S_S_lddiddiiiPlS__param_8,
	.param .f64 _Z7kernel0PdS_S_S_lddiddiiiPlS__param_9,
	.param .u32 _Z7kernel0PdS_S_S_lddiddiiiPlS__param_10,
	.param .u32 _Z7kernel0PdS_S_S_lddiddiiiPlS__param_11,
	.param .u32 _Z7kernel0PdS_S_S_lddiddiiiPlS__param_12,
	.param .u64 .ptr .align 1 _Z7kernel0PdS_S_S_lddiddiiiPlS__param_13,
	.param .u64 .ptr .align 1 _Z7kernel0PdS_S_S_lddiddiiiPlS__param_14
)
{
	.reg .pred 	%p<17>;
	.reg .b32 	%r<42>;
	.reg .b64 	%rd<64>;
	.reg .b64 	%fd<86>;

	ld.param.u64 	%rd28, [_Z7kernel0PdS_S_S_lddiddiiiPlS__param_0];
	ld.param.u64 	%rd29, [_Z7kernel0PdS_S_S_lddiddiiiPlS__param_1];
	ld.param.u64 	%rd30, [_Z7kernel0PdS_S_S_lddiddiiiPlS__param_2];
	ld.param.u64 	%rd26, [_Z7kernel0PdS_S_S_lddiddiiiPlS__param_3];
	ld.param.u64 	%rd31, [_Z7kernel0PdS_S_S_lddiddiiiPlS__param_4];
	ld.param.f64 	%fd14, [_Z7kernel0PdS_S_S_lddiddiiiPlS__param_5];
	ld.param.f64 	%fd15, [_Z7kernel0PdS_S_S_lddiddiiiPlS__param_6];
	ld.param.u32 	%r13, [_Z7kernel0PdS_S_S_lddiddiiiPlS__param_7];
	ld.param.u32 	%r14, [_Z7kernel0PdS_S_S_lddiddiiiPlS__param_10];
	ld.param.u64 	%rd32, [_Z7kernel0PdS_S_S_lddiddiiiPlS__param_13];
	ld.param.u64 	%rd33, [_Z7kernel0PdS_S_S_lddiddiiiPlS__param_14];
	cvta.to.global.u64 	%rd1, %rd33;
	cvta.to.global.u64 	%rd2, %rd32;
	cvta.to.global.u64 	%rd3, %rd30;
	cvta.to.global.u64 	%rd4, %rd29;
	cvta.to.global.u64 	%rd5, %rd28;
	mov.u32 	%r15, %ctaid.x;
	mov.u32 	%r16, %ntid.x;
	mov.u32 	%r17, %tid.x;
	mad.lo.s32 	%r18, %r15, %r16, %r17;
	cvt.u64.u32 	%rd6, %r18;
	add.s64 	%rd59, %rd6, 1;
	max.s64 	%rd34, %rd6, %rd59;
	setp.ge.s64 	%p1, %rd34, %rd31;
	@%p1 bra 	$L__BB0_20;
	shl.b64 	%rd35, %rd6, 3;
	add.s64 	%rd8, %rd5, %rd35;
	add.s64 	%rd9, %rd4, %rd35;
	add.s64 	%rd10, %rd3, %rd35;
	setp.eq.s32 	%p2, %r13, 0;
	cvt.s64.s32 	%rd36, %r14;
	mul.lo.s64 	%rd11, %rd36, %rd6;
	@%p2 bra 	$L__BB0_10;
	add.s64 	%rd38, %rd35, 8;
	add.s64 	%rd62, %rd3, %rd38;
	add.s64 	%rd61, %rd4, %rd38;
	add.s64 	%rd60, %rd5, %rd38;
	mov.b32 	%r20, 1127219200;
	mov.b32 	%r21, -2147483648;
	mov.b64 	%fd1, {%r21, %r20};
$L__BB0_3:
	ld.global.f64 	%fd18, [%rd8];
	ld.global.f64 	%fd19, [%rd60];
	sub.f64 	%fd20, %fd18, %fd19;
	ld.global.f64 	%fd21, [%rd9];
	ld.global.f64 	%fd22, [%rd61];
	sub.f64 	%fd23, %fd21, %fd22;
	ld.global.f64 	%fd24, [%rd10];
	ld.global.f64 	%fd25, [%rd62];
	sub.f64 	%fd26, %fd24, %fd25;
	mul.f64 	%fd27, %fd23, %fd23;
	fma.rn.f64 	%fd28, %fd20, %fd20, %fd27;
	fma.rn.f64 	%fd4, %fd26, %fd26, %fd28;
	setp.lt.f64 	%p3, %fd4, %fd14;
	setp.ge.f64 	%p4, %fd4, %fd15;
	or.pred  	%p5, %p3, %p4;
	@%p5 bra 	$L__BB0_19;
	sqrt.rn.f64 	%fd5, %fd4;
	{
	.reg .b32 %temp; 
	mov.b64 	{%temp, %r38}, %fd5;
	}
	{
	.reg .b32 %temp; 
	mov.b64 	{%r39, %temp}, %fd5;
	}
	setp.gt.s32 	%p6, %r38, 1048575;
	mov.b32 	%r40, -1023;
	mov.f64 	%fd83, %fd5;
	@%p6 bra 	$L__BB0_6;
	mul.f64 	%fd83, %fd5, 0d4350000000000000;
	{
	.reg .b32 %temp; 
	mov.b64 	{%temp, %r38}, %fd83;
	}
	{
	.reg .b32 %temp; 
	mov.b64 	{%r39, %temp}, %fd83;
	}
	mov.b32 	%r40, -1077;
$L__BB0_6:
	add.s32 	%r24, %r38, -1;
	setp.gt.u32 	%p7, %r24, 2146435070;
	@%p7 bra 	$L__BB0_17;
	shr.u32 	%r27, %r38, 20;
	add.s32 	%r41, %r40, %r27;
	and.b32  	%r28, %r38, 1048575;
	or.b32  	%r29, %r28, 1072693248;
	mov.b64 	%fd84, {%r39, %r29};
	setp.lt.u32 	%p9, %r29, 1073127583;
	@%p9 bra 	$L__BB0_9;
	{
	.reg .b32 %temp; 
	mov.b64 	{%r30, %temp}, %fd84;
	}
	{
	.reg .b32 %temp; 
	mov.b64 	{%temp, %r31}, %fd84;
	}
	add.s32 	%r32, %r31, -1048576;
	mov.b64 	%fd84, {%r30, %r32};
	add.s32 	%r41, %r41, 1;
$L__BB0_9:
	add.f64 	%fd30, %fd84, 0dBFF0000000000000;
	add.f64 	%fd31, %fd84, 0d3FF0000000000000;
	rcp.approx.ftz.f64 	%fd32, %fd31;
	neg.f64 	%fd33, %fd31;
	fma.rn.f64 	%fd34, %fd33, %fd32, 0d3FF0000000000000;
	fma.rn.f64 	%fd35, %fd34, %fd34, %fd34;
	fma.rn.f64 	%fd36, %fd35, %fd32, %fd32;
	mul.f64 	%fd37, %fd30, %fd36;
	fma.rn.f64 	%fd38, %fd30, %fd36, %fd37;
	mul.f64 	%fd39, %fd38, %fd38;
	fma.rn.f64 	%fd40, %fd39, 0d3EB1380B3AE80F1E, 0d3ED0EE258B7A8B04;
	fma.rn.f64 	%fd41, %fd40, %fd39, 0d3EF3B2669F02676F;
	fma.rn.f64 	%fd42, %fd41, %fd39, 0d3F1745CBA9AB0956;
	fma.rn.f64 	%fd43, %fd42, %fd39, 0d3F3C71C72D1B5154;
	fma.rn.f64 	%fd44, %fd43, %fd39, 0d3F624924923BE72D;
	fma.rn.f64 	%fd45, %fd44, %fd39, 0d3F8999999999A3C4;
	fma.rn.f64 	%fd46, %fd45, %fd39, 0d3FB5555555555554;
	sub.f64 	%fd47, %fd30, %fd38;
	add.f64 	%fd48, %fd47, %fd47;
	neg.f64 	%fd49, %fd38;
	fma.rn.f64 	%fd50, %fd49, %fd30, %fd48;
	mul.f64 	%fd51, %fd36, %fd50;
	mul.f64 	%fd52, %fd39, %fd46;
	fma.rn.f64 	%fd53, %fd52, %fd38, %fd51;
	xor.b32  	%r33, %r41, -2147483648;
	mov.b32 	%r34, 1127219200;
	mov.b64 	%fd54, {%r33, %r34};
	sub.f64 	%fd55, %fd54, %fd1;
	fma.rn.f64 	%fd56, %fd55, 0d3FE62E42FEFA39EF, %fd38;
	fma.rn.f64 	%fd57, %fd55, 0dBFE62E42FEFA39EF, %fd56;
	sub.f64 	%fd58, %fd57, %fd38;
	sub.f64 	%fd59, %fd53, %fd58;
	fma.rn.f64 	%fd60, %fd55, 0d3C7ABC9E3B39803F, %fd59;
	add.f64 	%fd85, %fd56, %fd60;
	bra.uni 	$L__BB0_18;
$L__BB0_10:
	cvta.to.global.u64 	%rd15, %rd26;
$L__BB0_11:
	ld.global.f64 	%fd67, [%rd8];
	shl.b64 	%rd46, %rd59, 3;
	add.s64 	%rd47, %rd5, %rd46;
	ld.global.f64 	%fd68, [%rd47];
	sub.f64 	%fd69, %fd67, %fd68;
	ld.global.f64 	%fd70, [%rd9];
	add.s64 	%rd48, %rd4, %rd46;
	ld.global.f64 	%fd71, [%rd48];
	sub.f64 	%fd72, %fd70, %fd71;
	ld.global.f64 	%fd73, [%rd10];
	add.s64 	%rd49, %rd3, %rd46;
	ld.global.f64 	%fd74, [%rd49];
	sub.f64 	%fd75, %fd73, %fd74;
	mul.f64 	%fd76, %fd72, %fd72;
	fma.rn.f64 	%fd77, %fd69, %fd69, %fd76;
	fma.rn.f64 	%fd2, %fd75, %fd75, %fd77;
	setp.lt.f64 	%p11, %fd2, %fd14;
	setp.ge.f64 	%p12, %fd2, %fd15;
	or.pred  	%p13, %p11, %p12;
	@%p13 bra 	$L__BB0_16;
	sqrt.rn.f64 	%fd3, %fd2;
	mov.u32 	%r37, %r14;
$L__BB0_13:
	setp.lt.s32 	%p14, %r37, 2;
	@%p14 bra 	$L__BB0_16;
	add.s32 	%r2, %r37, -1;
	add.s32 	%r36, %r37, -2;
	mul.wide.u32 	%rd50, %r36, 8;
	add.s64 	%rd51, %rd15, %rd50;
	ld.global.f64 	%fd78, [%rd51];
	setp.ltu.f64 	%p15, %fd3, %fd78;
	mov.u32 	%r37, %r2;
	@%p15 bra 	$L__BB0_13;
	cvt.u64.u32 	%rd52, %r2;
	add.s64 	%rd53, %rd11, %rd52;
	shl.b64 	%rd54, %rd53, 3;
	add.s64 	%rd55, %rd2, %rd54;
	ld.global.u64 	%rd56, [%rd55];
	add.s64 	%rd57, %rd56, 1;
	st.global.u64 	[%rd55], %rd57;
	add.s64 	%rd58, %rd1, %rd54;
	ld.global.f64 	%fd79, [%rd58];
	add.f64 	%fd80, %fd3, %fd79;
	st.global.f64 	[%rd58], %fd80;
$L__BB0_16:
	add.s64 	%rd59, %rd59, 1;
	setp.lt.s64 	%p16, %rd59, %rd31;
	@%p16 bra 	$L__BB0_11;
	bra.uni 	$L__BB0_20;
$L__BB0_17:
	fma.rn.f64 	%fd29, %fd83, 0d7FF0000000000000, 0d7FF0000000000000;
	{
	.reg .b32 %temp; 
	mov.b64 	{%temp, %r25}, %fd83;
	}
	and.b32  	%r26, %r25, 2147483647;
	setp.eq.s32 	%p8, %r26, 0;
	selp.f64 	%fd85, 0dFFF0000000000000, %fd29, %p8;
$L__BB0_18:
	ld.param.f64 	%fd82, [_Z7kernel0PdS_S_S_lddiddiiiPlS__param_9];
	ld.param.f64 	%fd81, [_Z7kernel0PdS_S_S_lddiddiiiPlS__param_8];
	mul.f64 	%fd61, %fd85, 0d3C695355BAAAFAD3;
	fma.rn.f64 	%fd62, %fd85, 0d3FDBCB7B1526E50E, %fd61;
	sub.f64 	%fd63, %fd62, %fd81;
	mul.f64 	%fd64, %fd82, %fd63;
	cvt.rzi.s32.f64 	%r35, %fd64;
	cvt.s64.s32 	%rd39, %r35;
	add.s64 	%rd40, %rd11, %rd39;
	shl.b64 	%rd41, %rd40, 3;
	add.s64 	%rd42, %rd2, %rd41;
	ld.global.u64 	%rd43, [%rd42+8];
	add.s64 	%rd44, %rd43, 1;
	st.global.u64 	[%rd42+8], %rd44;
	add.s64 	%rd45, %rd1, %rd41;
	ld.global.f64 	%fd65, [%rd45+8];
	add.f64 	%fd66, %fd5, %fd65;
	st.global.f64 	[%rd45+8], %fd66;
$L__BB0_19:
	add.s64 	%rd59, %rd59, 1;
	add.s64 	%rd62, %rd62, 8;
	add.s64 	%rd61, %rd61, 8;
	add.s64 	%rd60, %rd60, 8;
	setp.lt.s64 	%p10, %rd59, %rd31;
	@%p10 bra 	$L__BB0_3;
$L__BB0_20:
	ret;

}


// ===== COMPILED SASS (sm_100) =====

	.target	sm_100

	.elftype	@"ET_EXEC"


//--------------------- .note.nv.tkinfo           --------------------------
	.section	.note.nv.tkinfo,"",@"SHT_NOTE"
	.sectionflags	@"SHF_NOTE_NV_TKINFO"
	.tkinfo
        /*0018*/ 	.word	0x00000002
        /*0030*/ 	.string	""
        /*0030*/ 	.string	"ptxas"
        /*0030*/ 	.string	"Cuda compilation tools, release 13.0, V13.0.88"
        /*0030*/ 	.string	"Build cuda_13.0.r13.0/compiler.36424714_0"
        /*0030*/ 	.string	"-arch sm_100 -m 64 "



//--------------------- .note.nv.cuinfo           --------------------------
	.section	.note.nv.cuinfo,"",@"SHT_NOTE"
	.sectionflags	@"SHF_NOTE_NV_CUINFO"
        /*0018*/ 	.short	0x0002
        /*001a*/ 	.short	0x0064
        /*001c*/ 	.short	0x0082
	.zero		2


//--------------------- .nv.info                  --------------------------
	.section	.nv.info,"",@"SHT_CUDA_INFO"
	.align	4


	//----- nvinfo : EIATTR_REGCOUNT
	.align		4
        /*0000*/ 	.byte	0x04, 0x2f
        /*0002*/ 	.short	(.L_1 - .L_0)
	.align		4
.L_0:
        /*0004*/ 	.word	index@(_Z7kernel0PdS_S_S_lddiddiiiPlS_)
        /*0008*/ 	.word	0x00000022


	//----- nvinfo : EIATTR_FRAME_SIZE
	.align		4
.L_1:
        /*000c*/ 	.byte	0x04, 0x11
        /*000e*/ 	.short	(.L_3 - .L_2)
	.align		4
.L_2:
        /*0010*/ 	.word	index@($__internal_0_$__cuda_sm20_dsqrt_rn_f64_mediumpath_v1)
        /*0014*/ 	.word	0x00000000


	//----- nvinfo : EIATTR_FRAME_SIZE
	.align		4
.L_3:
        /*0018*/ 	.byte	0x04, 0x11
        /*001a*/ 	.short	(.L_5 - .L_4)
	.align		4
.L_4:
        /*001c*/ 	.word	index@(_Z7kernel0PdS_S_S_lddiddiiiPlS_)
        /*0020*/ 	.word	0x00000000


	//----- nvinfo : EIATTR_MIN_STACK_SIZE
	.align		4
.L_5:
        /*0024*/ 	.byte	0x04, 0x12
        /*0026*/ 	.short	(.L_7 - .L_6)
	.align		4
.L_6:
        /*0028*/ 	.word	index@(_Z7kernel0PdS_S_S_lddiddiiiPlS_)
        /*002c*/ 	.word	0x00000000
.L_7:


//--------------------- .nv.compat                --------------------------
	.section	.nv.compat,"",@"SHT_CUDA_COMPAT_INFO"
	.align	4
        /*0000*/ 	.byte	0x02, 0x09, 0x00, 0x00, 0x02, 0x02, 0x01, 0x00, 0x02, 0x05, 0x05, 0x00, 0x03, 0x07, 0x01, 0x01
        /*0010*/ 	.byte	0x02, 0x03, 0x00, 0x00, 0x02, 0x06, 0x01, 0x00, 0x04, 0x0b, 0x08, 0x00, 0x01, 0x00, 0x00, 0x00
        /*0020*/ 	.byte	0x00, 0x00, 0x00, 0x00


//--------------------- .nv.info._Z7kernel0PdS_S_S_lddiddiiiPlS_ --------------------------
	.section	.nv.info._Z7kernel0PdS_S_S_lddiddiiiPlS_,"",@"SHT_CUDA_INFO"
	.sectionflags	@""
	.align	4


	//----- nvinfo : EIATTR_CUDA_API_VERSION
	.align		4
        /*0000*/ 	.byte	0x04, 0x37
        /*0002*/ 	.short	(.L_9 - .L_8)
.L_8:
        /*0004*/ 	.word	0x00000082


	//----- nvinfo : EIATTR_KPARAM_INFO
	.align		4
.L_9:
        /*0008*/ 	.byte	0x04, 0x17
        /*000a*/ 	.short	(.L_11 - .L_10)
.L_10:
        /*000c*/ 	.word	0x00000000
        /*0010*/ 	.short	0x000e
        /*0012*/ 	.short	0x0068
        /*0014*/ 	.byte	0x00, 0xf5, 0x21, 0x00


	//----- nvinfo : EIATTR_KPARAM_INFO
	.align		4
.L_11:
        /*0018*/ 	.byte	0x04, 0x17
        /*001a*/ 	.short	(.L_13 - .L_12)
.L_12:
        /*001c*/ 	.word	0x00000000
        /*0020*/ 	.short	0x000d
        /*0022*/ 	.short	0x0060
        /*0024*/ 	.byte	0x00, 0xf5, 0x21, 0x00


	//----- nvinfo : EIATTR_KPARAM_INFO
	.align		4
.L_13:
        /*0028*/ 	.byte	0x04, 0x17
        /*002a*/ 	.short	(.L_15 - .L_14)
.L_14:
        /*002c*/ 	.word	0x00000000
        /*0030*/ 	.short	0x000c
        /*0032*/ 	.short	0x0058
        /*0034*/ 	.byte	0x00, 0xf0, 0x11, 0x00


	//----- nvinfo : EIATTR_KPARAM_INFO
	.align		4
.L_15:
        /*0038*/ 	.byte	0x04, 0x17
        /*003a*/ 	.short	(.L_17 - .L_16)
.L_16:
        /*003c*/ 	.word	0x00000000
        /*0040*/ 	.short	0x000b
        /*0042*/ 	.short	0x0054
        /*0044*/ 	.byte	0x00, 0xf0, 0x11, 0x00


	//----- nvinfo : EIATTR_KPARAM_INFO
	.align		4
.L_17:
        /*0048*/ 	.byte	0x04, 0x17
        /*004a*/ 	.short	(.L_19 - .L_18)
.L_18:
        /*004c*/ 	.word	0x00000000
        /*0050*/ 	.short	0x000a
        /*0052*/ 	.short	0x0050
        /*0054*/ 	.byte	0x00, 0xf0, 0x11, 0x00


	//----- nvinfo : EIATTR_KPARAM_INFO
	.align		4
.L_19:
        /*0058*/ 	.byte	0x04, 0x17
        /*005a*/ 	.short	(.L_21 - .L_20)
.L_20:
        /*005c*/ 	.word	0x00000000
        /*0060*/ 	.short	0x0009
        /*0062*/ 	.short	0x0048
        /*0064*/ 	.byte	0x00, 0xf0, 0x21, 0x00


	//----- nvinfo : EIATTR_KPARAM_INFO
	.align		4
.L_21:
        /*0068*/ 	.byte	0x04, 0x17
        /*006a*/ 	.short	(.L_23 - .L_22)
.L_22:
        /*006c*/ 	.word	0x00000000
        /*0070*/ 	.short	0x0008
        /*0072*/ 	.short	0x0040
        /*0074*/ 	.byte	0x00, 0xf0, 0x21, 0x00


	//----- nvinfo : EIATTR_KPARAM_INFO
	.align		4
.L_23:
        /*0078*/ 	.byte	0x04, 0x17
        /*007a*/ 	.short	(.L_25 - .L_24)
.L_24:
        /*007c*/ 	.word	0x00000000
        /*0080*/ 	.short	0x0007
        /*0082*/ 	.short	0x0038
        /*0084*/ 	.byte	0x00, 0xf0, 0x11, 0x00


	//----- nvinfo : EIATTR_KPARAM_INFO
	.align		4
.L_25:
        /*0088*/ 	.byte	0x04, 0x17
        /*008a*/ 	.short	(.L_27 - .L_26)
.L_26:
        /*008c*/ 	.word	0x00000000
        /*0090*/ 	.short	0x0006
        /*0092*/ 	.short	0x0030
        /*0094*/ 	.byte	0x00, 0xf0, 0x21, 0x00


	//----- nvinfo : EIATTR_KPARAM_INFO
	.align		4
.L_27:
        /*0098*/ 	.byte	0x04, 0x17
        /*009a*/ 	.short	(.L_29 - .L_28)
.L_28:
        /*009c*/ 	.word	0x00000000
        /*00a0*/ 	.short	0x0005
        /*00a2*/ 	.short	0x0028
        /*00a4*/ 	.byte	0x00, 0xf0, 0x21, 0x00


	//----- nvinfo : EIATTR_KPARAM_INFO
	.align		4
.L_29:
        /*00a8*/ 	.byte	0x04, 0x17
        /*00aa*/ 	.short	(.L_31 - .L_30)
.L_30:
        /*00ac*/ 	.word	0x00000000
        /*00b0*/ 	.short	0x0004
        /*00b2*/ 	.short	0x0020
        /*00b4*/ 	.byte	0x00, 0xf0, 0x21, 0x00


	//----- nvinfo : EIATTR_KPARAM_INFO
	.align		4
.L_31:
        /*00b8*/ 	.byte	0x04, 0x17
        /*00ba*/ 	.short	(.L_33 - .L_32)
.L_32:
        /*00bc*/ 	.word	0x00000000
        /*00c0*/ 	.short	0x0003
        /*00c2*/ 	.short	0x0018
        /*00c4*/ 	.byte	0x00, 0xf5, 0x21, 0x00


	//----- nvinfo : EIATTR_KPARAM_INFO
	.align		4
.L_33:
        /*00c8*/ 	.byte	0x04, 0x17
        /*00ca*/ 	.short	(.L_35 - .L_34)
.L_34:
        /*00cc*/ 	.word	0x00000000
        /*00d0*/ 	.short	0x0002
        /*00d2*/ 	.short	0x0010
        /*00d4*/ 	.byte	0x00, 0xf5, 0x21, 0x00


	//----- nvinfo : EIATTR_KPARAM_INFO
	.align		4
.L_35:
        /*00d8*/ 	.byte	0x04, 0x17
        /*00da*/ 	.short	(.L_37 - .L_36)
.L_36:
        /*00dc*/ 	.word	0x00000000
        /*00e0*/ 	.short	0x0001
        /*00e2*/ 	.short	0x0008
        /*00e4*/ 	.byte	0x00, 0xf5, 0x21, 0x00


	//----- nvinfo : EIATTR_KPARAM_INFO
	.align		4
.L_37:
        /*00e8*/ 	.byte	0x04, 0x17
        /*00ea*/ 	.short	(.L_39 - .L_38)
.L_38:
        /*00ec*/ 	.word	0x00000000
        /*00f0*/ 	.short	0x0000
        /*00f2*/ 	.short	0x0000
        /*00f4*/ 	.byte	0x00, 0xf5, 0x21, 0x00


	//----- nvinfo : EIATTR_SPARSE_MMA_MASK
	.align		4
.L_39:
        /*00f8*/ 	.byte	0x03, 0x50
        /*00fa*/ 	.short	0x0000


	//----- nvinfo : EIATTR_MAXREG_COUNT
	.align		4
        /*00fc*/ 	.byte	0x03, 0x1b
        /*00fe*/ 	.short	0x00ff


	//----- nvinfo : EIATTR_MERCURY_ISA_VERSION
	.align		4
        /*0100*/ 	.byte	0x03, 0x5f
        /*0102*/ 	.short	0x0101


	//----- nvinfo : EIATTR_VRC_CTA_INIT_COUNT
	.align		4
        /*0104*/ 	.byte	0x02, 0x4a
	.zero		1
	.zero		1


	//----- nvinfo : EIATTR_EXIT_INSTR_OFFSETS
	.align		4
        /*0108*/ 	.byte	0x04, 0x1c
        /*010a*/ 	.short	(.L_41 - .L_40)


	//   ....[0]....
.L_40:
        /*010c*/ 	.word	0x000000e0


	//   ....[1]....
        /*0110*/ 	.word	0x00000cd0


	//   ....[2]....
        /*0114*/ 	.word	0x00001270


	//----- nvinfo : EIATTR_CRS_STACK_SIZE
	.align		4
.L_41:
        /*0118*/ 	.byte	0x04, 0x1e
        /*011a*/ 	.short	(.L_43 - .L_42)
.L_42:
        /*011c*/ 	.word	0x00000000


	//----- nvinfo : EIATTR_CBANK_PARAM_SIZE
	.align		4
.L_43:
        /*0120*/ 	.byte	0x03, 0x19
        /*0122*/ 	.short	0x0070


	//----- nvinfo : EIATTR_PARAM_CBANK
	.align		4
        /*0124*/ 	.byte	0x04, 0x0a
        /*0126*/ 	.short	(.L_45 - .L_44)
	.align		4
.L_44:
        /*0128*/ 	.word	index@(.nv.constant0._Z7kernel0PdS_S_S_lddiddiiiPlS_)
        /*012c*/ 	.short	0x0380
        /*012e*/ 	.short	0x0070


	//----- nvinfo : EIATTR_SW_WAR
	.align		4
.L_45:
        /*0130*/ 	.byte	0x04, 0x36
        /*0132*/ 	.short	(.L_47 - .L_46)
.L_46:
        /*0134*/ 	.word	0x00000008
.L_47:


//--------------------- .nv.callgraph             --------------------------
	.section	.nv.callgraph,"",@"SHT_CUDA_CALLGRAPH"
	.align	4
	.sectionentsize	8
	.align		4
        /*0000*/ 	.word	0x00000000
	.align		4
        /*0004*/ 	.word	0xffffffff
	.align		4
        /*0008*/ 	.word	0x00000000
	.align		4
        /*000c*/ 	.word	0xfffffffe
	.align		4
        /*0010*/ 	.word	0x00000000
	.align		4
        /*0014*/ 	.word	0xfffffffd
	.align		4
        /*0018*/ 	.word	0x00000000
	.align		4
        /*001c*/ 	.word	0xfffffffc


//--------------------- .text._Z7kernel0PdS_S_S_lddiddiiiPlS_ --------------------------
	.section	.text._Z7kernel0PdS_S_S_lddiddiiiPlS_,"ax",@progbits
	.align	128
        .global         _Z7kernel0PdS_S_S_lddiddiiiPlS_
        .type           _Z7kernel0PdS_S_S_lddiddiiiPlS_,@function
        .size           _Z7kernel0PdS_S_S_lddiddiiiPlS_,(.L_x_21 - _Z7kernel0PdS_S_S_lddiddiiiPlS_)
        .other          _Z7kernel0PdS_S_S_lddiddiiiPlS_,@"STO_CUDA_ENTRY STV_DEFAULT"
_Z7kernel0PdS_S_S_lddiddiiiPlS_:
.text._Z7kernel0PdS_S_S_lddiddiiiPlS_:
[----:B------:R-:W-:Y:S01]  /*0000*/  LDC R1, c[0x0][0x37c] ;  /* 0x0000df00ff017b82 */ /* 0x000fe20000000800 */
[----:B------:R-:W0:Y:S07]  /*0010*/  S2R R3, SR_TID.X ;  /* 0x0000000000037919 */ /* 0x000e2e0000002100 */
[----:B------:R-:W0:Y:S08]  /*0020*/  S2UR UR4, SR_CTAID.X ;  /* 0x00000000000479c3 */ /* 0x000e300000002500 */
[----:B------:R-:W0:Y:S02]  /*0030*/  LDC R2, c[0x0][0x360] ;  /* 0x0000d800ff027b82 */ /* 0x000e240000000800 */
[----:B0-----:R-:W-:Y:S01]  /*0040*/  IMAD R2, R2, UR4, R3 ;  /* 0x0000000402027c24 */ /* 0x001fe2000f8e0203 */
[----:B------:R-:W0:Y:S04]  /*0050*/  LDCU.64 UR4, c[0x0][0x3a0] ;  /* 0x00007400ff0477ac */ /* 0x000e280008000a00 */
[----:B------:R-:W-:-:S04]  /*0060*/  IADD3 R0, P1, PT, R2, 0x1, RZ ;  /* 0x0000000102007810 */ /* 0x000fc80007f3e0ff */
[----:B------:R-:W-:Y:S01]  /*0070*/  ISETP.GT.U32.AND P0, PT, R2, R0, PT ;  /* 0x000000000200720c */ /* 0x000fe20003f04070 */
[----:B------:R-:W-:-:S05]  /*0080*/  IMAD.X R3, RZ, RZ, RZ, P1 ;  /* 0x000000ffff037224 */ /* 0x000fca00008e06ff */
[----:B------:R-:W-:-:S04]  /*0090*/  ISETP.GT.AND.EX P0, PT, RZ, R3, PT, P0 ;  /* 0x00000003ff00720c */ /* 0x000fc80003f04300 */
[----:B------:R-:W-:Y:S02]  /*00a0*/  SEL R4, R2, R0, P0 ;  /* 0x0000000002047207 */ /* 0x000fe40000000000 */
[----:B------:R-:W-:Y:S02]  /*00b0*/  SEL R5, R3, RZ, !P0 ;  /* 0x000000ff03057207 */ /* 0x000fe40004000000 */
[----:B0-----:R-:W-:-:S04]  /*00c0*/  ISETP.GE.U32.AND P0, PT, R4, UR4, PT ;  /* 0x0000000404007c0c */ /* 0x001fc8000bf06070 */
[----:B------:R-:W-:-:S13]  /*00d0*/  ISETP.GE.AND.EX P0, PT, R5, UR5, PT, P0 ;  /* 0x0000000505007c0c */ /* 0x000fda000bf06300 */
[----:B------:R-:W-:Y:S05]  /*00e0*/  @P0 EXIT ;  /* 0x000000000000094d */ /* 0x000fea0003800000 */
[----:B------:R-:W0:Y:S01]  /*00f0*/  LDCU UR4, c[0x0][0x3b8] ;  /* 0x00007700ff0477ac */ /* 0x000e220008000800 */
[C---:B------:R-:W-:Y:S01]  /*0100*/  IMAD.SHL.U32 R4, R2.reuse, 0x8, RZ ;  /* 0x0000000802047824 */ /* 0x040fe200078e00ff */
[----:B------:R-:W-:Y:S01]  /*0110*/  SHF.R.U32.HI R5, RZ, 0x1d, R2 ;  /* 0x0000001dff057819 */ /* 0x000fe20000011602 */
[----:B------:R-:W1:Y:S01]  /*0120*/  LDCU UR5, c[0x0][0x3d0] ;  /* 0x00007a00ff0577ac */ /* 0x000e620008000800 */
[----:B------:R-:W2:Y:S01]  /*0130*/  LDCU.128 UR16, c[0x0][0x380] ;  /* 0x00007000ff1077ac */ /* 0x000ea20008000c00 */
[----:B------:R-:W3:Y:S01]  /*0140*/  LDCU.64 UR14, c[0x0][0x390] ;  /* 0x00007200ff0e77ac */ /* 0x000ee20008000a00 */
[----:B------:R-:W4:Y:S01]  /*0150*/  LDCU.64 UR12, c[0x0][0x358] ;  /* 0x00006b00ff0c77ac */ /* 0x000f220008000a00 */
[----:B0-----:R-:W-:Y:S02]  /*0160*/  UISETP.NE.AND UP0, UPT, UR4, URZ, UPT ;  /* 0x000000ff0400728c */ /* 0x001fe4000bf05270 */
[----:B-1----:R-:W-:Y:S02]  /*0170*/  USHF.R.S32.HI UR4, URZ, 0x1f, UR5 ;  /* 0x0000001fff047899 */ /* 0x002fe40008011405 */
[----:B------:R-:W-:Y:S01]  /*0180*/  IMAD.WIDE.U32 R10, R2, UR5, RZ ;  /* 0x00000005020a7c25 */ /* 0x000fe2000f8e00ff */
[----:B--2---:R-:W-:-:S02]  /*0190*/  IADD3 R16, P0, PT, R4, UR16, RZ ;  /* 0x0000001004107c10 */ /* 0x004fc4000ff1e0ff */
[----:B------:R-:W-:Y:S01]  /*01a0*/  IADD3 R14, P1, PT, R4, UR18, RZ ;  /* 0x00000012040e7c10 */ /* 0x000fe2000ff3e0ff */
[----:B------:R-:W-:Y:S01]  /*01b0*/  IMAD R7, R2, UR4, RZ ;  /* 0x0000000402077c24 */ /* 0x000fe2000f8e02ff */
[----:B---3--:R-:W-:Y:S02]  /*01c0*/  IADD3 R12, P2, PT, R4, UR14, RZ ;  /* 0x0000000e040c7c10 */ /* 0x008fe4000ff5e0ff */
[----:B------:R-:W-:Y:S01]  /*01d0*/  IADD3.X R17, PT, PT, R5, UR17, RZ, P0, !PT ;  /* 0x0000001105117c10 */ /* 0x000fe200087fe4ff */
[----:B------:R-:W-:Y:S01]  /*01e0*/  IMAD.IADD R2, R11, 0x1, R7 ;  /* 0x000000010b027824 */ /* 0x000fe200078e0207 */
[C---:B------:R-:W-:Y:S02]  /*01f0*/  IADD3.X R15, PT, PT, R5.reuse, UR19, RZ, P1, !PT ;  /* 0x00000013050f7c10 */ /* 0x040fe40008ffe4ff */
[----:B------:R-:W-:Y:S01]  /*0200*/  IADD3.X R13, PT, PT, R5, UR15, RZ, P2, !PT ;  /* 0x0000000f050d7c10 */ /* 0x000fe200097fe4ff */
[----:B----4-:R-:W-:Y:S06]  /*0210*/  BRA.U !UP0, `(.L_x_0) ;  /* 0x0000000908b07547 */ /* 0x010fec000b800000 */
[----:B------:R-:W-:Y:S01]  /*0220*/  IADD3 R8, P0, PT, R4, 0x8, RZ ;  /* 0x0000000804087810 */ /* 0x000fe20007f1e0ff */
[----:B------:R-:W-:Y:S01]  /*0230*/  BSSY.RECONVERGENT B0, `(.L_x_1) ;  /* 0x00000a9000007945 */ /* 0x000fe20003800200 */
[----:B------:R-:W0:Y:S02]  /*0240*/  LDCU.64 UR20, c[0x0][0x3b0] ;  /* 0x00007600ff1477ac */ /* 0x000e240008000a00 */
[C---:B------:R-:W-:Y:S01]  /*0250*/  IADD3 R4, P1, PT, R8.reuse, UR18, RZ ;  /* 0x0000001208047c10 */ /* 0x040fe2000ff3e0ff */
[----:B------:R-:W-:Y:S01]  /*0260*/  IMAD.X R9, RZ, RZ, R5, P0 ;  /* 0x000000ffff097224 */ /* 0x000fe200000e0605 */
[C---:B------:R-:W-:Y:S01]  /*0270*/  IADD3 R6, P2, PT, R8.reuse, UR16, RZ ;  /* 0x0000001008067c10 */ /* 0x040fe2000ff5e0ff */
[----:B------:R-:W1:Y:S01]  /*0280*/  LDCU.64 UR22, c[0x0][0x3a8] ;  /* 0x00007500ff1677ac */ /* 0x000e620008000a00 */
[----:B------:R-:W-:Y:S02]  /*0290*/  IADD3 R8, P0, PT, R8, UR14, RZ ;  /* 0x0000000e08087c10 */ /* 0x000fe4000ff1e0ff */
[C---:B------:R-:W-:Y:S01]  /*02a0*/  IADD3.X R5, PT, PT, R9.reuse, UR19, RZ, P1, !PT ;  /* 0x0000001309057c10 */ /* 0x040fe20008ffe4ff */
[----:B------:R-:W2:Y:S01]  /*02b0*/  LDCU.64 UR24, c[0x0][0x3a0] ;  /* 0x00007400ff1877ac */ /* 0x000ea20008000a00 */
[----:B------:R-:W-:-:S02]  /*02c0*/  IADD3.X R7, PT, PT, R9, UR17, RZ, P2, !PT ;  /* 0x0000001109077c10 */ /* 0x000fc400097fe4ff */
[----:B------:R-:W-:Y:S01]  /*02d0*/  IADD3.X R9, PT, PT, R9, UR15, RZ, P0, !PT ;  /* 0x0000000f09097c10 */ /* 0x000fe200087fe4ff */
[----:B------:R-:W3:Y:S01]  /*02e0*/  LDCU.128 UR4, c[0x0][0x3c0] ;  /* 0x00007800ff0477ac */ /* 0x000ee20008000c00 */
[----:B------:R-:W4:Y:S05]  /*02f0*/  LDCU.128 UR8, c[0x0][0x3e0] ;  /* 0x00007c00ff0877ac */ /* 0x000f2a0008000c00 */
.L_x_9:
[----:B0-----:R-:W5:Y:S04]  /*0300*/  LDG.E.64 R24, desc[UR12][R16.64] ;  /* 0x0000000c10187981 */ /* 0x001f68000c1e1b00 */
[----:B------:R-:W5:Y:S04]  /*0310*/  LDG.E.64 R22, desc[UR12][R6.64] ;  /* 0x0000000c06167981 */ /* 0x000f68000c1e1b00 */
[----:B------:R-:W2:Y:S04]  /*0320*/  LDG.E.64 R18, desc[UR12][R4.64] ;  /* 0x0000000c04127981 */ /* 0x000ea8000c1e1b00 */
[----:B------:R-:W2:Y:S04]  /*0330*/  LDG.E.64 R20, desc[UR12][R14.64] ;  /* 0x0000000c0e147981 */ /* 0x000ea8000c1e1b00 */
[----:B------:R-:W3:Y:S01]  /*0340*/  LDG.E.64 R26, desc[UR12][R12.64] ;  /* 0x0000000c0c1a7981 */ /* 0x000ee2000c1e1b00 */
[----:B-----5:R-:W-:-:S03]  /*0350*/  DADD R24, R24, -R22 ;  /* 0x0000000018187229 */ /* 0x020fc60000000816 */
[----:B------:R-:W3:Y:S01]  /*0360*/  LDG.E.64 R22, desc[UR12][R8.64] ;  /* 0x0000000c08167981 */ /* 0x000ee2000c1e1b00 */
[----:B--2---:R-:W-:-:S08]  /*0370*/  DADD R18, R20, -R18 ;  /* 0x0000000014127229 */ /* 0x004fd00000000812 */
[----:B------:R-:W-:-:S08]  /*0380*/  DMUL R18, R18, R18 ;  /* 0x0000001212127228 */ /* 0x000fd00000000000 */
[----:B------:R-:W-:Y:S01]  /*0390*/  DFMA R18, R24, R24, R18 ;  /* 0x000000181812722b */ /* 0x000fe20000000012 */
[----:B------:R-:W-:-:S05]  /*03a0*/  IADD3 R0, P1, PT, R0, 0x1, RZ ;  /* 0x0000000100007810 */ /* 0x000fca0007f3e0ff */
[----:B------:R-:W-:Y:S01]  /*03b0*/  IMAD.X R3, RZ, RZ, R3, P1 ;  /* 0x000000ffff037224 */ /* 0x000fe200008e0603 */
[----:B------:R-:W-:Y:S01]  /*03c0*/  ISETP.GE.U32.AND P2, PT, R0, UR24, PT ;  /* 0x0000001800007c0c */ /* 0x000fe2000bf46070 */
[----:B------:R-:W-:Y:S01]  /*03d0*/  BSSY.RECONVERGENT B1, `(.L_x_2) ;  /* 0x0000087000017945 */ /* 0x000fe20003800200 */
[----:B---3--:R-:W-:-:S08]  /*03e0*/  DADD R22, R26, -R22 ;  /* 0x000000001a167229 */ /* 0x008fd00000000816 */
[----:B------:R-:W-:-:S08]  /*03f0*/  DFMA R18, R22, R22, R18 ;  /* 0x000000161612722b */ /* 0x000fd00000000012 */
[----:B0-----:R-:W-:-:S06]  /*0400*/  DSETP.GE.AND P0, PT, R18, UR20, PT ;  /* 0x0000001412007e2a */ /* 0x001fcc000bf06000 */
[----:B-1----:R-:W-:Y:S01]  /*0410*/  DSETP.LT.OR P1, PT, R18, UR22, P0 ;  /* 0x0000001612007e2a */ /* 0x002fe20008721400 */
[----:B------:R-:W-:-:S13]  /*0420*/  ISETP.GE.AND.EX P0, PT, R3, UR25, PT, P2 ;  /* 0x0000001903007c0c */ /* 0x000fda000bf06320 */
[----:B------:R-:W-:Y:S05]  /*0430*/  @P1 BRA `(.L_x_3) ;  /* 0x0000000800001947 */ /* 0x000fea0003800000 */
[----:B------:R-:W0:Y:S01]  /*0440*/  MUFU.RSQ64H R21, R19 ;  /* 0x0000001300157308 */ /* 0x000e220000001c00 */
[----:B------:R-:W-:Y:S01]  /*0450*/  VIADD R20, R19, 0xfcb00000 ;  /* 0xfcb0000013147836 */ /* 0x000fe20000000000 */
[----:B------:R-:W-:Y:S01]  /*0460*/  BSSY.RECONVERGENT B2, `(.L_x_4) ;  /* 0x0000012000027945 */ /* 0x000fe20003800200 */
[----:B------:R-:W-:Y:S02]  /*0470*/  IMAD.MOV.U32 R24, RZ, RZ, 0x0 ;  /* 0x00000000ff187424 */ /* 0x000fe400078e00ff */
[----:B------:R-:W-:Y:S01]  /*0480*/  IMAD.MOV.U32 R25, RZ, RZ, 0x3fd80000 ;  /* 0x3fd80000ff197424 */ /* 0x000fe200078e00ff */
[----:B------:R-:W-:Y:S01]  /*0490*/  ISETP.GE.U32.AND P1, PT, R20, 0x7ca00000, PT ;  /* 0x7ca000001400780c */ /* 0x000fe20003f26070 */
[----:B0-----:R-:W-:-:S08]  /*04a0*/  DMUL R22, R20, R20 ;  /* 0x0000001414167228 */ /* 0x001fd00000000000 */
[----:B------:R-:W-:-:S08]  /*04b0*/  DFMA R22, R18, -R22, 1 ;  /* 0x3ff000001216742b */ /* 0x000fd00000000816 */
[----:B------:R-:W-:Y:S02]  /*04c0*/  DFMA R24, R22, R24, 0.5 ;  /* 0x3fe000001618742b */ /* 0x000fe40000000018 */
[----:B------:R-:W-:-:S08]  /*04d0*/  DMUL R22, R20, R22 ;  /* 0x0000001614167228 */ /* 0x000fd00000000000 */
[----:B------:R-:W-:-:S08]  /*04e0*/  DFMA R22, R24, R22, R20 ;  /* 0x000000161816722b */ /* 0x000fd00000000014 */
[----:B------:R-:W-:Y:S02]  /*04f0*/  DMUL R24, R18, R22 ;  /* 0x0000001612187228 */ /* 0x000fe40000000000 */
[----:B------:R-:W-:Y:S02]  /*0500*/  VIADD R29, R23, 0xfff00000 ;  /* 0xfff00000171d7836 */ /* 0x000fe40000000000 */
[----:B------:R-:W-:-:S04]  /*0510*/  IMAD.MOV.U32 R28, RZ, RZ, R22 ;  /* 0x000000ffff1c7224 */ /* 0x000fc800078e0016 */
[----:B------:R-:W-:-:S08]  /*0520*/  DFMA R26, R24, -R24, R18 ;  /* 0x80000018181a722b */ /* 0x000fd00000000012 */
[----:B------:R-:W-:Y:S01]  /*0530*/  DFMA R30, R26, R28, R24 ;  /* 0x0000001c1a1e722b */ /* 0x000fe20000000018 */
[----:B------:R-:W-:Y:S10]  /*0540*/  @!P1 BRA `(.L_x_5) ;  /* 0x00000000000c9947 */ /* 0x000ff40003800000 */
[----:B------:R-:W-:Y:S01]  /*0550*/  IMAD.MOV.U32 R23, RZ, RZ, R29 ;  /* 0x000000ffff177224 */ /* 0x000fe200078e001d */
[----:B------:R-:W-:-:S07]  /*0560*/  MOV R28, 0x580 ;  /* 0x00000580001c7802 */ /* 0x000fce0000000f00 */
[----:B----4-:R-:W-:Y:S05]  /*0570*/  CALL.REL.NOINC `($__internal_0_$__cuda_sm20_dsqrt_rn_f64_mediumpath_v1) ;  /* 0x0000000c00407944 */ /* 0x010fea0003c00000 */
.L_x_5:
[----:B----4-:R-:W-:Y:S05]  /*0580*/  BSYNC.RECONVERGENT B2 ;  /* 0x0000000000027941 */ /* 0x010fea0003800200 */
.L_x_4:
[----:B------:R-:W-:Y:S01]  /*0590*/  ISETP.GT.AND P1, PT, R31, 0xfffff, PT ;  /* 0x000fffff1f00780c */ /* 0x000fe20003f24270 */
[----:B------:R-:W-:Y:S01]  /*05a0*/  IMAD.MOV.U32 R18, RZ, RZ, R30 ;  /* 0x000000ffff127224 */ /* 0x000fe200078e001e */
[----:B------:R-:W-:Y:S01]  /*05b0*/  BSSY.RECONVERGENT B2, `(.L_x_6) ;  /* 0x0000050000027945 */ /* 0x000fe20003800200 */
[--C-:B------:R-:W-:Y:S02]  /*05c0*/  IMAD.MOV.U32 R19, RZ, RZ, R31.reuse ;  /* 0x000000ffff137224 */ /* 0x100fe400078e001f */
[----:B------:R-:W-:Y:S02]  /*05d0*/  IMAD.MOV.U32 R22, RZ, RZ, R31 ;  /* 0x000000ffff167224 */ /* 0x000fe400078e001f */
[----:B------:R-:W-:-:S06]  /*05e0*/  IMAD.MOV.U32 R23, RZ, RZ, -0x3ff ;  /* 0xfffffc01ff177424 */ /* 0x000fcc00078e00ff */
[----:B------:R-:W-:Y:S01]  /*05f0*/  @!P1 DMUL R18, R30, 1.80143985094819840000e+16 ;  /* 0x435000001e129828 */ /* 0x000fe20000000000 */
[----:B------:R-:W-:-:S09]  /*0600*/  @!P1 IMAD.MOV.U32 R23, RZ, RZ, -0x435 ;  /* 0xfffffbcbff179424 */ /* 0x000fd200078e00ff */
[----:B------:R-:W-:-:S04]  /*0610*/  @!P1 IMAD.MOV.U32 R22, RZ, RZ, R19 ;  /* 0x000000ffff169224 */ /* 0x000fc800078e0013 */
[----:B------:R-:W-:-:S05]  /*0620*/  VIADD R20, R22, 0xffffffff ;  /* 0xffffffff16147836 */ /* 0x000fca0000000000 */
[----:B------:R-:W-:Y:S01]  /*0630*/  ISETP.GT.U32.AND P2, PT, R20, 0x7feffffe, PT ;  /* 0x7feffffe1400780c */ /* 0x000fe20003f44070 */
[----:B------:R-:W-:Y:S02]  /*0640*/  IMAD.MOV.U32 R20, RZ, RZ, R30 ;  /* 0x000000ffff147224 */ /* 0x000fe400078e001e */
[----:B------:R-:W-:-:S10]  /*0650*/  @!P1 IMAD.MOV.U32 R20, RZ, RZ, R18 ;  /* 0x000000ffff149224 */ /* 0x000fd400078e0012 */
[----:B------:R-:W-:Y:S05]  /*0660*/  @P2 BRA `(.L_x_7) ;  /* 0x0000000000f82947 */ /* 0x000fea0003800000 */
[C---:B------:R-:W-:Y:S01]  /*0670*/  LOP3.LUT R18, R22.reuse, 0xfffff, RZ, 0xc0, !PT ;  /* 0x000fffff16127812 */ /* 0x040fe200078ec0ff */
[----:B------:R-:W-:Y:S01]  /*0680*/  UMOV UR14, 0x3ae80f1e ;  /* 0x3ae80f1e000e7882 */ /* 0x000fe20000000000 */
[----:B------:R-:W-:Y:S01]  /*0690*/  LEA.HI R24, R22, R23, RZ, 0xc ;  /* 0x0000001716187211 */ /* 0x000fe200078f60ff */
[----:B------:R-:W-:Y:S01]  /*06a0*/  UMOV UR15, 0x3eb1380b ;  /* 0x3eb1380b000f7882 */ /* 0x000fe20000000000 */
[----:B------:R-:W-:Y:S01]  /*06b0*/  LOP3.LUT R21, R18, 0x3ff00000, RZ, 0xfc, !PT ;  /* 0x3ff0000012157812 */ /* 0x000fe200078efcff */
[----:B------:R-:W-:-:S03]  /*06c0*/  IMAD.MOV.U32 R18, RZ, RZ, RZ ;  /* 0x000000ffff127224 */ /* 0x000fc600078e00ff */
[----:B------:R-:W-:-:S13]  /*06d0*/  ISETP.GE.U32.AND P1, PT, R21, 0x3ff6a09f, PT ;  /* 0x3ff6a09f1500780c */ /* 0x000fda0003f26070 */
[----:B------:R-:W-:Y:S02]  /*06e0*/  @P1 VIADD R19, R21, 0xfff00000 ;  /* 0xfff0000015131836 */ /* 0x000fe40000000000 */
[----:B------:R-:W-:Y:S02]  /*06f0*/  @P1 VIADD R24, R24, 0x1 ;  /* 0x0000000118181836 */ /* 0x000fe40000000000 */
[----:B------:R-:W-:-:S06]  /*0700*/  @P1 IMAD.MOV.U32 R21, RZ, RZ, R19 ;  /* 0x000000ffff151224 */ /* 0x000fcc00078e0013 */
[C---:B------:R-:W-:Y:S02]  /*0710*/  DADD R28, R20.reuse, 1 ;  /* 0x3ff00000141c7429 */ /* 0x040fe40000000000 */
[----:B------:R-:W-:-:S04]  /*0720*/  DADD R20, R20, -1 ;  /* 0xbff0000014147429 */ /* 0x000fc80000000000 */
[----:B------:R-:W0:Y:S02]  /*0730*/  MUFU.RCP64H R19, R29 ;  /* 0x0000001d00137308 */ /* 0x000e240000001800 */
[----:B0-----:R-:W-:-:S08]  /*0740*/  DFMA R22, -R28, R18, 1 ;  /* 0x3ff000001c16742b */ /* 0x001fd00000000112 */
[----:B------:R-:W-:-:S08]  /*0750*/  DFMA R22, R22, R22, R22 ;  /* 0x000000161616722b */ /* 0x000fd00000000016 */
[----:B------:R-:W-:-:S08]  /*0760*/  DFMA R18, R18, R22, R18 ;  /* 0x000000161212722b */ /* 0x000fd00000000012 */
[----:B------:R-:W-:-:S08]  /*0770*/  DMUL R26, R20, R18 ;  /* 0x00000012141a7228 */ /* 0x000fd00000000000 */
[----:B------:R-:W-:-:S08]  /*0780*/  DFMA R26, R20, R18, R26 ;  /* 0x00000012141a722b */ /* 0x000fd0000000001a */
[----:B------:R-:W-:-:S08]  /*0790*/  DADD R22, R20, -R26 ;  /* 0x0000000014167229 */ /* 0x000fd0000000081a */
[----:B------:R-:W-:-:S08]  /*07a0*/  DADD R22, R22, R22 ;  /* 0x0000000016167229 */ /* 0x000fd00000000016 */
[----:B------:R-:W-:Y:S01]  /*07b0*/  DFMA R22, R20, -R26, R22 ;  /* 0x8000001a1416722b */ /* 0x000fe20000000016 */
[----:B------:R-:W-:Y:S02]  /*07c0*/  IMAD.MOV.U32 R20, RZ, RZ, -0x748574fc ;  /* 0x8b7a8b04ff147424 */ /* 0x000fe400078e00ff */
[----:B------:R-:W-:-:S05]  /*07d0*/  IMAD.MOV.U32 R21, RZ, RZ, 0x3ed0ee25 ;  /* 0x3ed0ee25ff157424 */ /* 0x000fca00078e00ff */
[----:B------:R-:W-:Y:S02]  /*07e0*/  DMUL R18, R18, R22 ;  /* 0x0000001612127228 */ /* 0x000fe40000000000 */
[----:B------:R-:W-:-:S08]  /*07f0*/  DMUL R22, R26, R26 ;  /* 0x0000001a1a167228 */ /* 0x000fd00000000000 */
[----:B------:R-:W-:Y:S01]  /*0800*/  DFMA R20, R22, UR14, R20 ;  /* 0x0000000e16147c2b */ /* 0x000fe20008000014 */
[----:B------:R-:W-:Y:S01]  /*0810*/  UMOV UR14, 0x9f02676f ;  /* 0x9f02676f000e7882 */ /* 0x000fe20000000000 */
[----:B------:R-:W-:-:S06]  /*0820*/  UMOV UR15, 0x3ef3b266 ;  /* 0x3ef3b266000f7882 */ /* 0x000fcc0000000000 */
[----:B------:R-:W-:Y:S01]  /*0830*/  DFMA R20, R22, R20, UR14 ;  /* 0x0000000e16147e2b */ /* 0x000fe20008000014 */
        /* <DEDUP_REMOVED lines=17> */
[----:B------:R-:W-:-:S08]  /*0950*/  DMUL R20, R22, R20 ;  /* 0x0000001416147228 */ /* 0x000fd00000000000 */
[----:B------:R-:W-:Y:S01]  /*0960*/  DFMA R18, R26, R20, R18 ;  /* 0x000000141a12722b */ /* 0x000fe20000000012 */
[----:B------:R-:W-:Y:S01]  /*0970*/  LOP3.LUT R20, R24, 0x80000000, RZ, 0x3c, !PT ;  /* 0x8000000018147812 */ /* 0x000fe200078e3cff */
[----:B------:R-:W-:-:S06]  /*0980*/  IMAD.MOV.U32 R21, RZ, RZ, 0x43300000 ;  /* 0x43300000ff157424 */ /* 0x000fcc00078e00ff */
[----:B------:R-:W-:Y:S01]  /*0990*/  DADD R20, R20, -UR14 ;  /* 0x8000000e14147e29 */ /* 0x000fe20008000000 */
[----:B------:R-:W-:Y:S01]  /*09a0*/  UMOV UR14, 0xfefa39ef ;  /* 0xfefa39ef000e7882 */ /* 0x000fe20000000000 */
[----:B------:R-:W-:-:S06]  /*09b0*/  UMOV UR15, 0x3fe62e42 ;  /* 0x3fe62e42000f7882 */ /* 0x000fcc0000000000 */
[----:B------:R-:W-:-:S08]  /*09c0*/  DFMA R22, R20, UR14, R26 ;  /* 0x0000000e14167c2b */ /* 0x000fd0000800001a */
[----:B------:R-:W-:Y:S01]  /*09d0*/  DFMA R24, R20, -UR14, R22 ;  /* 0x8000000e14187c2b */ /* 0x000fe20008000016 */
[----:B------:R-:W-:Y:S01]  /*09e0*/  UMOV UR14, 0x3b39803f ;  /* 0x3b39803f000e7882 */ /* 0x000fe20000000000 */
[----:B------:R-:W-:-:S06]  /*09f0*/  UMOV UR15, 0x3c7abc9e ;  /* 0x3c7abc9e000f7882 */ /* 0x000fcc0000000000 */
[----:B------:R-:W-:-:S08]  /*0a00*/  DADD R24, -R26, R24 ;  /* 0x000000001a187229 */ /* 0x000fd00000000118 */
[----:B------:R-:W-:-:S08]  /*0a10*/  DADD R18, R18, -R24 ;  /* 0x0000000012127229 */ /* 0x000fd00000000818 */
[----:B------:R-:W-:-:S08]  /*0a20*/  DFMA R18, R20, UR14, R18 ;  /* 0x0000000e14127c2b */ /* 0x000fd00008000012 */
[----:B------:R-:W-:Y:S01]  /*0a30*/  DADD R18, R22, R18 ;  /* 0x0000000016127229 */ /* 0x000fe20000000012 */
[----:B------:R-:W-:Y:S10]  /*0a40*/  BRA `(.L_x_8) ;  /* 0x0000000000187947 */ /* 0x000ff40003800000 */
.L_x_7:
[----:B------:R-:W-:Y:S01]  /*0a50*/  IMAD.MOV.U32 R20, RZ, RZ, 0x0 ;  /* 0x00000000ff147424 */ /* 0x000fe200078e00ff */
[----:B------:R-:W-:Y:S01]  /*0a60*/  LOP3.LUT P1, RZ, R19, 0x7fffffff, RZ, 0xc0, !PT ;  /* 0x7fffffff13ff7812 */ /* 0x000fe2000782c0ff */
[----:B------:R-:W-:-:S06]  /*0a70*/  IMAD.MOV.U32 R21, RZ, RZ, 0x7ff00000 ;  /* 0x7ff00000ff157424 */ /* 0x000fcc00078e00ff */
[----:B------:R-:W-:-:S10]  /*0a80*/  DFMA R20, R18, R20, +INF ;  /* 0x7ff000001214742b */ /* 0x000fd40000000014 */
[----:B------:R-:W-:Y:S02]  /*0a90*/  FSEL R18, R20, RZ, P1 ;  /* 0x000000ff14127208 */ /* 0x000fe40000800000 */
[----:B------:R-:W-:-:S07]  /*0aa0*/  FSEL R19, R21, -QNAN , P1 ;  /* 0xfff0000015137808 */ /* 0x000fce0000800000 */
.L_x_8:
[----:B------:R-:W-:Y:S05]  /*0ab0*/  BSYNC.RECONVERGENT B2 ;  /* 0x0000000000027941 */ /* 0x000fea0003800200 */
.L_x_6:
[----:B------:R-:W-:Y:S01]  /*0ac0*/  UMOV UR14, 0xbaaafad3 ;  /* 0xbaaafad3000e7882 */ /* 0x000fe20000000000 */
[----:B------:R-:W-:Y:S02]  /*0ad0*/  UMOV UR15, 0x3c695355 ;  /* 0x3c695355000f7882 */ /* 0x000fe40000000000 */
[----:B------:R-:W-:Y:S01]  /*0ae0*/  DMUL R20, R18, UR14 ;  /* 0x0000000e12147c28 */ /* 0x000fe20008000000 */
[----:B------:R-:W-:Y:S01]  /*0af0*/  UMOV UR14, 0x1526e50e ;  /* 0x1526e50e000e7882 */ /* 0x000fe20000000000 */
[----:B------:R-:W-:-:S06]  /*0b00*/  UMOV UR15, 0x3fdbcb7b ;  /* 0x3fdbcb7b000f7882 */ /* 0x000fcc0000000000 */
[----:B------:R-:W-:-:S08]  /*0b10*/  DFMA R20, R18, UR14, R20 ;  /* 0x0000000e12147c2b */ /* 0x000fd00008000014 */
[----:B------:R-:W-:-:S08]  /*0b20*/  DADD R20, R20, -UR4 ;  /* 0x8000000414147e29 */ /* 0x000fd00008000000 */
[----:B------:R-:W-:-:S10]  /*0b30*/  DMUL R24, R20, UR6 ;  /* 0x0000000614187c28 */ /* 0x000fd40008000000 */
[----:B------:R-:W0:Y:S02]  /*0b40*/  F2I.F64.TRUNC R25, R24 ;  /* 0x0000001800197311 */ /* 0x000e24000030d100 */
[----:B0-----:R-:W-:-:S04]  /*0b50*/  IADD3 R26, P1, PT, R25, R10, RZ ;  /* 0x0000000a191a7210 */ /* 0x001fc80007f3e0ff */
[----:B------:R-:W-:Y:S01]  /*0b60*/  LEA.HI.X.SX32 R19, R25, R2, 0x1, P1 ;  /* 0x0000000219137211 */ /* 0x000fe200008f0eff */
[----:B------:R-:W-:-:S03]  /*0b70*/  IMAD.SHL.U32 R23, R26, 0x8, RZ ;  /* 0x000000081a177824 */ /* 0x000fc600078e00ff */
[----:B------:R-:W-:Y:S02]  /*0b80*/  SHF.L.U64.HI R26, R26, 0x3, R19 ;  /* 0x000000031a1a7819 */ /* 0x000fe40000010213 */
[----:B------:R-:W-:-:S04]  /*0b90*/  IADD3 R20, P1, PT, R23, UR8, RZ ;  /* 0x0000000817147c10 */ /* 0x000fc8000ff3e0ff */
[----:B------:R-:W-:-:S05]  /*0ba0*/  IADD3.X R21, PT, PT, R26, UR9, RZ, P1, !PT ;  /* 0x000000091a157c10 */ /* 0x000fca0008ffe4ff */
[----:B------:R-:W2:Y:S02]  /*0bb0*/  LDG.E.64 R18, desc[UR12][R20.64+0x8] ;  /* 0x0000080c14127981 */ /* 0x000ea4000c1e1b00 */
[----:B--2---:R-:W-:Y:S02]  /*0bc0*/  IADD3 R22, P1, PT, R18, 0x1, RZ ;  /* 0x0000000112167810 */ /* 0x004fe40007f3e0ff */
[----:B------:R-:W-:-:S03]  /*0bd0*/  IADD3 R18, P2, PT, R23, UR10, RZ ;  /* 0x0000000a17127c10 */ /* 0x000fc6000ff5e0ff */
[----:B------:R-:W-:Y:S01]  /*0be0*/  IMAD.X R23, RZ, RZ, R19, P1 ;  /* 0x000000ffff177224 */ /* 0x000fe200008e0613 */
[----:B------:R-:W-:-:S04]  /*0bf0*/  IADD3.X R19, PT, PT, R26, UR11, RZ, P2, !PT ;  /* 0x0000000b1a137c10 */ /* 0x000fc800097fe4ff */
[----:B------:R0:W-:Y:S04]  /*0c00*/  STG.E.64 desc[UR12][R20.64+0x8], R22 ;  /* 0x0000081614007986 */ /* 0x0001e8000c101b0c */
[----:B------:R-:W2:Y:S02]  /*0c10*/  LDG.E.64 R24, desc[UR12][R18.64+0x8] ;  /* 0x0000080c12187981 */ /* 0x000ea4000c1e1b00 */
[----:B--2---:R-:W-:-:S07]  /*0c20*/  DADD R24, R24, R30 ;  /* 0x0000000018187229 */ /* 0x004fce000000001e */
[----:B------:R0:W-:Y:S04]  /*0c30*/  STG.E.64 desc[UR12][R18.64+0x8], R24 ;  /* 0x0000081812007986 */ /* 0x0001e8000c101b0c */
.L_x_3:
[----:B----4-:R-:W-:Y:S05]  /*0c40*/  BSYNC.RECONVERGENT B1 ;  /* 0x0000000000017941 */ /* 0x010fea0003800200 */
.L_x_2:
[----:B------:R-:W-:Y:S02]  /*0c50*/  IADD3 R8, P1, PT, R8, 0x8, RZ ;  /* 0x0000000808087810 */ /* 0x000fe40007f3e0ff */
[----:B------:R-:W-:Y:S02]  /*0c60*/  IADD3 R4, P2, PT, R4, 0x8, RZ ;  /* 0x0000000804047810 */ /* 0x000fe40007f5e0ff */
[----:B------:R-:W-:Y:S01]  /*0c70*/  IADD3 R6, P3, PT, R6, 0x8, RZ ;  /* 0x0000000806067810 */ /* 0x000fe20007f7e0ff */
[----:B------:R-:W-:Y:S02]  /*0c80*/  IMAD.X R9, RZ, RZ, R9, P1 ;  /* 0x000000ffff097224 */ /* 0x000fe400008e0609 */
[----:B------:R-:W-:Y:S02]  /*0c90*/  IMAD.X R5, RZ, RZ, R5, P2 ;  /* 0x000000ffff057224 */ /* 0x000fe400010e0605 */
[----:B------:R-:W-:Y:S01]  /*0ca0*/  IMAD.X R7, RZ, RZ, R7, P3 ;  /* 0x000000ffff077224 */ /* 0x000fe200018e0607 */
[----:B------:R-:W-:Y:S07]  /*0cb0*/  @!P0 BRA `(.L_x_9) ;  /* 0xfffffff400908947 */ /* 0x000fee000383ffff */
[----:B------:R-:W-:Y:S05]  /*0cc0*/  BSYNC.RECONVERGENT B0 ;  /* 0x0000000000007941 */ /* 0x000fea0003800200 */
.L_x_1:
[----:B------:R-:W-:Y:S05]  /*0cd0*/  EXIT ;  /* 0x000000000000794d */ /* 0x000fea0003800000 */
.L_x_0:
[----:B0-----:R-:W0:Y:S01]  /*0ce0*/  LDCU.128 UR4, c[0x0][0x380] ;  /* 0x00007000ff0477ac */ /* 0x001e220008000c00 */
[C---:B------:R-:W-:Y:S01]  /*0cf0*/  IMAD.SHL.U32 R22, R0.reuse, 0x8, RZ ;  /* 0x0000000800167824 */ /* 0x040fe200078e00ff */
[----:B-1----:R-:W-:Y:S01]  /*0d00*/  SHF.L.U64.HI R20, R0, 0x3, R3 ;  /* 0x0000000300147819 */ /* 0x002fe20000010203 */
[----:B------:R-:W2:Y:S01]  /*0d10*/  LDG.E.64 R8, desc[UR12][R14.64] ;  /* 0x0000000c0e087981 */ /* 0x000ea2000c1e1b00 */
[----:B------:R-:W1:Y:S03]  /*0d20*/  LDCU.64 UR8, c[0x0][0x390] ;  /* 0x00007200ff0877ac */ /* 0x000e660008000a00 */
[----:B------:R-:W3:Y:S01]  /*0d30*/  LDG.E.64 R4, desc[UR12][R16.64] ;  /* 0x0000000c10047981 */ /* 0x000ee2000c1e1b00 */
[----:B0-----:R-:W-:-:S04]  /*0d40*/  IADD3 R18, P0, PT, R22, UR6, RZ ;  /* 0x0000000616127c10 */ /* 0x001fc8000ff1e0ff */
[----:B------:R-:W-:Y:S01]  /*0d50*/  IADD3.X R19, PT, PT, R20, UR7, RZ, P0, !PT ;  /* 0x0000000714137c10 */ /* 0x000fe200087fe4ff */
[----:B------:R-:W0:Y:S01]  /*0d60*/  LDCU.64 UR6, c[0x0][0x3a8] ;  /* 0x00007500ff0677ac */ /* 0x000e220008000a00 */
[----:B------:R-:W-:-:S04]  /*0d70*/  IADD3 R6, P0, PT, R22, UR4, RZ ;  /* 0x0000000416067c10 */ /* 0x000fc8000ff1e0ff */
[----:B------:R-:W2:Y:S01]  /*0d80*/  LDG.E.64 R18, desc[UR12][R18.64] ;  /* 0x0000000c12127981 */ /* 0x000ea2000c1e1b00 */
[----:B------:R-:W-:Y:S01]  /*0d90*/  IADD3.X R7, PT, PT, R20, UR5, RZ, P0, !PT ;  /* 0x0000000514077c10 */ /* 0x000fe200087fe4ff */
[----:B------:R-:W4:Y:S01]  /*0da0*/  LDCU.64 UR4, c[0x0][0x3b0] ;  /* 0x00007600ff0477ac */ /* 0x000f220008000a00 */
[----:B-1----:R-:W-:-:S04]  /*0db0*/  IADD3 R22, P0, PT, R22, UR8, RZ ;  /* 0x0000000816167c10 */ /* 0x002fc8000ff1e0ff */
[----:B------:R-:W3:Y:S01]  /*0dc0*/  LDG.E.64 R6, desc[UR12][R6.64] ;  /* 0x0000000c06067981 */ /* 0x000ee2000c1e1b00 */
[----:B------:R-:W-:Y:S01]  /*0dd0*/  IADD3.X R23, PT, PT, R20, UR9, RZ, P0, !PT ;  /* 0x0000000914177c10 */ /* 0x000fe200087fe4ff */
[----:B------:R-:W1:Y:S02]  /*0de0*/  LDCU.64 UR8, c[0x0][0x3a0] ;  /* 0x00007400ff0877ac */ /* 0x000e640008000a00 */
[----:B------:R-:W5:Y:S04]  /*0df0*/  LDG.E.64 R20, desc[UR12][R12.64] ;  /* 0x0000000c0c147981 */ /* 0x000f68000c1e1b00 */
[----:B------:R-:W5:Y:S01]  /*0e00*/  LDG.E.64 R22, desc[UR12][R22.64] ;  /* 0x0000000c16167981 */ /* 0x000f62000c1e1b00 */
[----:B------:R-:W-:-:S05]  /*0e10*/  IADD3 R0, P1, PT, R0, 0x1, RZ ;  /* 0x0000000100007810 */ /* 0x000fca0007f3e0ff */
[----:B------:R-:W-:Y:S01]  /*0e20*/  IMAD.X R3, RZ, RZ, R3, P1 ;  /* 0x000000ffff037224 */ /* 0x000fe200008e0603 */
[----:B------:R-:W-:Y:S01]  /*0e30*/  BSSY.RECONVERGENT B0, `(.L_x_10) ;  /* 0x0000042000007945 */ /* 0x000fe20003800200 */
[----:B-1----:R-:W-:Y:S01]  /*0e40*/  ISETP.GE.U32.AND P2, PT, R0, UR8, PT ;  /* 0x0000000800007c0c */ /* 0x002fe2000bf46070 */
[----:B--2---:R-:W-:Y:S02]  /*0e50*/  DADD R8, R8, -R18 ;  /* 0x0000000008087229 */ /* 0x004fe40000000812 */
[----:B---3--:R-:W-:-:S06]  /*0e60*/  DADD R4, R4, -R6 ;  /* 0x0000000004047229 */ /* 0x008fcc0000000806 */
[----:B------:R-:W-:Y:S02]  /*0e70*/  DMUL R8, R8, R8 ;  /* 0x0000000808087228 */ /* 0x000fe40000000000 */
[----:B-----5:R-:W-:-:S06]  /*0e80*/  DADD R20, R20, -R22 ;  /* 0x0000000014147229 */ /* 0x020fcc0000000816 */
[----:B------:R-:W-:-:S08]  /*0e90*/  DFMA R8, R4, R4, R8 ;  /* 0x000000040408722b */ /* 0x000fd00000000008 */
[----:B------:R-:W-:-:S08]  /*0ea0*/  DFMA R18, R20, R20, R8 ;  /* 0x000000141412722b */ /* 0x000fd00000000008 */
[----:B----4-:R-:W-:-:S06]  /*0eb0*/  DSETP.GE.AND P0, PT, R18, UR4, PT ;  /* 0x0000000412007e2a */ /* 0x010fcc000bf06000 */
[----:B0-----:R-:W-:Y:S01]  /*0ec0*/  DSETP.LT.OR P1, PT, R18, UR6, P0 ;  /* 0x0000000612007e2a */ /* 0x001fe20008721400 */
        /* <DEDUP_REMOVED lines=20> */
[----:B------:R-:W-:Y:S01]  /*1010*/  MOV R28, 0x1040 ;  /* 0x00001040001c7802 */ /* 0x000fe20000000f00 */
[----:B------:R-:W-:-:S07]  /*1020*/  IMAD.MOV.U32 R23, RZ, RZ, R7 ;  /* 0x000000ffff177224 */ /* 0x000fce00078e0007 */
[----:B------:R-:W-:Y:S05]  /*1030*/  CALL.REL.NOINC `($__internal_0_$__cuda_sm20_dsqrt_rn_f64_mediumpath_v1) ;  /* 0x0000000000907944 */ /* 0x000fea0003c00000 */
[----:B------:R-:W-:Y:S02]  /*1040*/  IMAD.MOV.U32 R8, RZ, RZ, R30 ;  /* 0x000000ffff087224 */ /* 0x000fe400078e001e */
[----:B------:R-:W-:-:S07]  /*1050*/  IMAD.MOV.U32 R9, RZ, RZ, R31 ;  /* 0x000000ffff097224 */ /* 0x000fce00078e001f */
.L_x_13:
[----:B------:R-:W-:Y:S05]  /*1060*/  BSYNC.RECONVERGENT B1 ;  /* 0x0000000000017941 */ /* 0x000fea0003800200 */
.L_x_12:
[----:B------:R-:W0:Y:S01]  /*1070*/  LDC.64 R6, c[0x0][0x398] ;  /* 0x0000e600ff067b82 */ /* 0x000e220000000a00 */
[----:B------:R-:W1:Y:S01]  /*1080*/  LDCU UR4, c[0x0][0x3d0] ;  /* 0x00007a00ff0477ac */ /* 0x000e620008000800 */
[----:B------:R-:W-:Y:S01]  /*1090*/  BSSY.RELIABLE B1, `(.L_x_14) ;  /* 0x000000b000017945 */ /* 0x000fe20003800100 */
[----:B-1----:R-:W-:-:S07]  /*10a0*/  IMAD.U32 R18, RZ, RZ, UR4 ;  /* 0x00000004ff127e24 */ /* 0x002fce000f8e00ff */
.L_x_15:
[----:B------:R-:W-:-:S13]  /*10b0*/  ISETP.GE.AND P1, PT, R18, 0x2, PT ;  /* 0x000000021200780c */ /* 0x000fda0003f26270 */
[----:B------:R-:W-:Y:S05]  /*10c0*/  @!P1 BREAK.RELIABLE B1 ;  /* 0x0000000000019942 */ /* 0x000fea0003800100 */
[----:B------:R-:W-:Y:S05]  /*10d0*/  @!P1 BRA `(.L_x_11) ;  /* 0x00000000005c9947 */ /* 0x000fea0003800000 */
[----:B------:R-:W-:-:S04]  /*10e0*/  VIADD R5, R18, 0xfffffffe ;  /* 0xfffffffe12057836 */ /* 0x000fc80000000000 */
[----:B0-----:R-:W-:-:S06]  /*10f0*/  IMAD.WIDE.U32 R4, R5, 0x8, R6 ;  /* 0x0000000805047825 */ /* 0x001fcc00078e0006 */
[----:B------:R-:W2:Y:S01]  /*1100*/  LDG.E.64 R4, desc[UR12][R4.64] ;  /* 0x0000000c04047981 */ /* 0x000ea2000c1e1b00 */
[----:B------:R-:W-:Y:S01]  /*1110*/  VIADD R18, R18, 0xffffffff ;  /* 0xffffffff12127836 */ /* 0x000fe20000000000 */
[----:B--2---:R-:W-:-:S14]  /*1120*/  DSETP.GE.AND P1, PT, R8, R4, PT ;  /* 0x000000040800722a */ /* 0x004fdc0003f26000 */
[----:B------:R-:W-:Y:S05]  /*1130*/  @!P1 BRA `(.L_x_15) ;  /* 0xfffffffc00dc9947 */ /* 0x000fea000383ffff */
[----:B------:R-:W-:Y:S05]  /*1140*/  BSYNC.RELIABLE B1 ;  /* 0x0000000000017941 */ /* 0x000fea0003800100 */
.L_x_14:
[----:B------:R-:W0:Y:S01]  /*1150*/  LDCU.128 UR4, c[0x0][0x3e0] ;  /* 0x00007c00ff0477ac */ /* 0x000e220008000c00 */
[----:B------:R-:W-:-:S05]  /*1160*/  IADD3 R7, P1, PT, R18, R10, RZ ;  /* 0x0000000a12077210 */ /* 0x000fca0007f3e0ff */
[----:B------:R-:W-:Y:S02]  /*1170*/  IMAD.X R4, RZ, RZ, R2, P1 ;  /* 0x000000ffff047224 */ /* 0x000fe400008e0602 */
[----:B------:R-:W-:-:S03]  /*1180*/  IMAD.SHL.U32 R6, R7, 0x8, RZ ;  /* 0x0000000807067824 */ /* 0x000fc600078e00ff */
[----:B------:R-:W-:Y:S02]  /*1190*/  SHF.L.U64.HI R7, R7, 0x3, R4 ;  /* 0x0000000307077819 */ /* 0x000fe40000010204 */
[----:B0-----:R-:W-:-:S04]  /*11a0*/  IADD3 R4, P1, PT, R6, UR4, RZ ;  /* 0x0000000406047c10 */ /* 0x001fc8000ff3e0ff */
[----:B------:R-:W-:-:S05]  /*11b0*/  IADD3.X R5, PT, PT, R7, UR5, RZ, P1, !PT ;  /* 0x0000000507057c10 */ /* 0x000fca0008ffe4ff */
[----:B------:R-:W2:Y:S01]  /*11c0*/  LDG.E.64 R18, desc[UR12][R4.64] ;  /* 0x0000000c04127981 */ /* 0x000ea2000c1e1b00 */
[----:B------:R-:W-:-:S04]  /*11d0*/  IADD3 R6, P2, PT, R6, UR6, RZ ;  /* 0x0000000606067c10 */ /* 0x000fc8000ff5e0ff */
[----:B------:R-:W-:Y:S02]  /*11e0*/  IADD3.X R7, PT, PT, R7, UR7, RZ, P2, !PT ;  /* 0x0000000707077c10 */ /* 0x000fe400097fe4ff */
[----:B--2---:R-:W-:-:S05]  /*11f0*/  IADD3 R20, P1, PT, R18, 0x1, RZ ;  /* 0x0000000112147810 */ /* 0x004fca0007f3e0ff */
[----:B------:R-:W-:-:S05]  /*1200*/  IMAD.X R21, RZ, RZ, R19, P1 ;  /* 0x000000ffff157224 */ /* 0x000fca00008e0613 */
[----:B------:R1:W-:Y:S04]  /*1210*/  STG.E.64 desc[UR12][R4.64], R20 ;  /* 0x0000001404007986 */ /* 0x0003e8000c101b0c */
[----:B------:R-:W2:Y:S02]  /*1220*/  LDG.E.64 R18, desc[UR12][R6.64] ;  /* 0x0000000c06127981 */ /* 0x000ea4000c1e1b00 */
[----:B--2---:R-:W-:-:S07]  /*1230*/  DADD R18, R18, R8 ;  /* 0x0000000012127229 */ /* 0x004fce0000000008 */
[----:B------:R1:W-:Y:S04]  /*1240*/  STG.E.64 desc[UR12][R6.64], R18 ;  /* 0x0000001206007986 */ /* 0x0003e8000c101b0c */
.L_x_11:
[----:B------:R-:W-:Y:S05]  /*1250*/  BSYNC.RECONVERGENT B0 ;  /* 0x0000000000007941 */ /* 0x000fea0003800200 */
.L_x_10:
[----:B------:R-:W-:Y:S05]  /*1260*/  @!P0 BRA `(.L_x_0) ;  /* 0xfffffff8009c8947 */ /* 0x000fea000383ffff */
[----:B------:R-:W-:Y:S05]  /*1270*/  EXIT ;  /* 0x000000000000794d */ /* 0x000fea0003800000 */
        .weak           $__internal_0_$__cuda_sm20_dsqrt_rn_f64_mediumpath_v1
        .type           $__internal_0_$__cuda_sm20_dsqrt_rn_f64_mediumpath_v1,@function
        .size           $__internal_0_$__cuda_sm20_dsqrt_rn_f64_mediumpath_v1,(.L_x_21 - $__internal_0_$__cuda_sm20_dsqrt_rn_f64_mediumpath_v1)
$__internal_0_$__cuda_sm20_dsqrt_rn_f64_mediumpath_v1:
[----:B------:R-:W-:Y:S01]  /*1280*/  ISETP.GE.U32.AND P1, PT, R20, -0x3400000, PT ;  /* 0xfcc000001400780c */ /* 0x000fe20003f26070 */
[----:B------:R-:W-:Y:S01]  /*1290*/  BSSY.RECONVERGENT B3, `(.L_x_16) ;  /* 0x0000025000037945 */ /* 0x000fe20003800200 */
[----:B------:R-:W-:Y:S02]  /*12a0*/  IMAD.MOV.U32 R20, RZ, RZ, R26 ;  /* 0x000000ffff147224 */ /* 0x000fe400078e001a */
[----:B------:R-:W-:-:S09]  /*12b0*/  IMAD.MOV.U32 R21, RZ, RZ, R27 ;  /* 0x000000ffff157224 */ /* 0x000fd200078e001b */
[----:B------:R-:W-:Y:S05]  /*12c0*/  @!P1 BRA `(.L_x_17) ;  /* 0x0000000000209947 */ /* 0x000fea0003800000 */
[----:B------:R-:W-:-:S10]  /*12d0*/  DFMA.RM R20, R20, R22, R24 ;  /* 0x000000161414722b */ /* 0x000fd40000004018 */
[----:B------:R-:W-:-:S05]  /*12e0*/  IADD3 R22, P1, PT, R20, 0x1, RZ ;  /* 0x0000000114167810 */ /* 0x000fca0007f3e0ff */
[----:B------:R-:W-:-:S06]  /*12f0*/  IMAD.X R23, RZ, RZ, R21, P1 ;  /* 0x000000ffff177224 */ /* 0x000fcc00008e0615 */
[----:B------:R-:W-:-:S08]  /*1300*/  DFMA.RP R18, -R20, R22, R18 ;  /* 0x000000161412722b */ /* 0x000fd00000008112 */
[----:B------:R-:W-:-:S06]  /*1310*/  DSETP.GT.AND P1, PT, R18, RZ, PT ;  /* 0x000000ff1200722a */ /* 0x000fcc0003f24000 */
[----:B------:R-:W-:Y:S02]  /*1320*/  FSEL R20, R22, R20, P1 ;  /* 0x0000001416147208 */ /* 0x000fe40000800000 */
[----:B------:R-:W-:Y:S01]  /*1330*/  FSEL R21, R23, R21, P1 ;  /* 0x0000001517157208 */ /* 0x000fe20000800000 */
[----:B------:R-:W-:Y:S06]  /*1340*/  BRA `(.L_x_18) ;  /* 0x0000000000647947 */ /* 0x000fec0003800000 */
.L_x_17:
[----:B------:R-:W-:-:S14]  /*1350*/  DSETP.NE.AND P1, PT, R18, RZ, PT ;  /* 0x000000ff1200722a */ /* 0x000fdc0003f25000 */
[----:B------:R-:W-:Y:S05]  /*1360*/  @!P1 BRA `(.L_x_19) ;  /* 0x0000000000589947 */ /* 0x000fea0003800000 */
[----:B------:R-:W-:-:S13]  /*1370*/  ISETP.GE.AND P1, PT, R19, RZ, PT ;  /* 0x000000ff1300720c */ /* 0x000fda0003f26270 */
[----:B------:R-:W-:Y:S02]  /*1380*/  @!P1 IMAD.MOV.U32 R20, RZ, RZ, 0x0 ;  /* 0x00000000ff149424 */ /* 0x000fe400078e00ff */
[----:B------:R-:W-:Y:S01]  /*1390*/  @!P1 IMAD.MOV.U32 R21, RZ, RZ, -0x80000 ;  /* 0xfff80000ff159424 */ /* 0x000fe200078e00ff */
[----:B------:R-:W-:Y:S06]  /*13a0*/  @!P1 BRA `(.L_x_18) ;  /* 0x00000000004c9947 */ /* 0x000fec0003800000 */
[----:B------:R-:W-:-:S13]  /*13b0*/  ISETP.GT.AND P1, PT, R19, 0x7fefffff, PT ;  /* 0x7fefffff1300780c */ /* 0x000fda0003f24270 */
[----:B------:R-:W-:Y:S05]  /*13c0*/  @P1 BRA `(.L_x_19) ;  /* 0x0000000000401947 */ /* 0x000fea0003800000 */
[----:B------:R-:W-:Y:S01]  /*13d0*/  DMUL R18, R18, 8.11296384146066816958e+31 ;  /* 0x4690000012127828 */ /* 0x000fe20000000000 */
[----:B------:R-:W-:Y:S02]  /*13e0*/  IMAD.MOV.U32 R20, RZ, RZ, RZ ;  /* 0x000000ffff147224 */ /* 0x000fe400078e00ff */
[----:B------:R-:W-:Y:S02]  /*13f0*/  IMAD.MOV.U32 R22, RZ, RZ, 0x0 ;  /* 0x00000000ff167424 */ /* 0x000fe400078e00ff */
[----:B------:R-:W-:Y:S01]  /*1400*/  IMAD.MOV.U32 R23, RZ, RZ, 0x3fd80000 ;  /* 0x3fd80000ff177424 */ /* 0x000fe200078e00ff */
[----:B------:R-:W0:Y:S02]  /*1410*/  MUFU.RSQ64H R21, R19 ;  /* 0x0000001300157308 */ /* 0x000e240000001c00 */
[----:B0-----:R-:W-:-:S08]  /*1420*/  DMUL R24, R20, R20 ;  /* 0x0000001414187228 */ /* 0x001fd00000000000 */
[----:B------:R-:W-:-:S08]  /*1430*/  DFMA R24, R18, -R24, 1 ;  /* 0x3ff000001218742b */ /* 0x000fd00000000818 */
[----:B------:R-:W-:Y:S02]  /*1440*/  DFMA R22, R24, R22, 0.5 ;  /* 0x3fe000001816742b */ /* 0x000fe40000000016 */
[----:B------:R-:W-:-:S08]  /*1450*/  DMUL R24, R20, R24 ;  /* 0x0000001814187228 */ /* 0x000fd00000000000 */
[----:B------:R-:W-:-:S08]  /*1460*/  DFMA R22, R22, R24, R20 ;  /* 0x000000181616722b */ /* 0x000fd00000000014 */
[----:B------:R-:W-:Y:S02]  /*1470*/  DMUL R20, R18, R22 ;  /* 0x0000001612147228 */ /* 0x000fe40000000000 */
[----:B------:R-:W-:-:S06]  /*1480*/  VIADD R23, R23, 0xfff00000 ;  /* 0xfff0000017177836 */ /* 0x000fcc0000000000 */
[----:B------:R-:W-:-:S08]  /*1490*/  DFMA R24, R20, -R20, R18 ;  /* 0x800000141418722b */ /* 0x000fd00000000012 */
[----:B------:R-:W-:-:S10]  /*14a0*/  DFMA R20, R22, R24, R20 ;  /* 0x000000181614722b */ /* 0x000fd40000000014 */
[----:B------:R-:W-:Y:S01]  /*14b0*/  VIADD R21, R21, 0xfcb00000 ;  /* 0xfcb0000015157836 */ /* 0x000fe20000000000 */
[----:B------:R-:W-:Y:S06]  /*14c0*/  BRA `(.L_x_18) ;  /* 0x0000000000047947 */ /* 0x000fec0003800000 */
.L_x_19:
[----:B------:R-:W-:-:S11]  /*14d0*/  DADD R20, R18, R18 ;  /* 0x0000000012147229 */ /* 0x000fd60000000012 */
.L_x_18:
[----:B------:R-:W-:Y:S05]  /*14e0*/  BSYNC.RECONVERGENT B3 ;  /* 0x0000000000037941 */ /* 0x000fea0003800200 */
.L_x_16:
[----:B------:R-:W-:Y:S02]  /*14f0*/  IMAD.MOV.U32 R29, RZ, RZ, 0x0 ;  /* 0x00000000ff1d7424 */ /* 0x000fe400078e00ff */
[----:B------:R-:W-:Y:S02]  /*1500*/  IMAD.MOV.U32 R30, RZ, RZ, R20 ;  /* 0x000000ffff1e7224 */ /* 0x000fe400078e0014 */
[----:B------:R-:W-:Y:S01]  /*1510*/  IMAD.MOV.U32 R31, RZ, RZ, R21 ;  /* 0x000000ffff1f7224 */ /* 0x000fe200078e0015 */
[----:B------:R-:W-:Y:S06]  /*1520*/  RET.REL.NODEC R28 `(_Z7kernel0PdS_S_S_lddiddiiiPlS_) ;  /* 0xffffffe81cb47950 */ /* 0x000fec0003c3ffff */
.L_x_20:
[----:B------:R-:W-:-:S00]  /*1530*/  BRA `(.L_x_20) ;  /* 0xfffffffc00fc7947 */ /* 0x000fc0000383ffff */
[----:B------:R-:W-:-:S00]  /*1540*/  NOP ;  /* 0x0000000000007918 */ /* 0x000fc00000000000 */
        /* <DEDUP_REMOVED lines=11> */
.L_x_21:


//--------------------- .nv.shared.reserved.0     --------------------------
	.section	.nv.shared.reserved.0,"aw",@nobits
	.weak		__nv_reservedSMEM_offset_0_alias
	.size		__nv_reservedSMEM_offset_0_alias, 0, 64
	.other		__nv_reservedSMEM_offset_0_alias,@"STO_CUDA_RESERVED_SHARED STV_DEFAULT"
__nv_reservedSMEM_offset_0_alias:
	.zero		0
	.zero		64


//--------------------- .nv.constant0._Z7kernel0PdS_S_S_lddiddiiiPlS_ --------------------------
	.section	.nv.constant0._Z7kernel0PdS_S_S_lddiddiiiPlS_,"a",@progbits
	.sectionflags	@""
	.align	4
.nv.constant0._Z7kernel0PdS_S_S_lddiddiiiPlS_:
	.zero		1008


//--------------------- SYMBOLS --------------------------

	.type		.nv.reservedSmem.offset0,@object
	.size		.nv.reservedSmem.offset0,0x4
